//
// Generated by NVIDIA NVVM Compiler
//
// Compiler Build ID: CL-36424714
// Cuda compilation tools, release 13.0, V13.0.88
// Based on NVVM 20.0.0
//

.version 9.0
.target sm_100
.address_size 64

	// .globl	default_function_kernel

.visible .entry default_function_kernel(
	.param .u64 .ptr .align 1 default_function_kernel_param_0,
	.param .u64 .ptr .align 1 default_function_kernel_param_1
)
.maxntid 19
{
	.reg .pred 	%p<2>;
	.reg .b32 	%r<14>;
	.reg .b32 	%f<76>;
	.reg .b64 	%rd<17>;

	ld.param.u64 	%rd6, [default_function_kernel_param_0];
	ld.param.u64 	%rd7, [default_function_kernel_param_1];
	cvta.to.global.u64 	%rd1, %rd7;
	cvta.to.global.u64 	%rd8, %rd6;
	mov.u32 	%r7, %ctaid.x;
	mov.u32 	%r8, %tid.x;
	mad.lo.s32 	%r9, %r7, 19, %r8;
	mul.wide.u32 	%rd9, %r9, 4;
	add.s64 	%rd2, %rd8, %rd9;
	mul.lo.s32 	%r10, %r8, 117;
	mad.lo.s32 	%r12, %r7, 2223, %r10;
	mul.wide.u32 	%rd10, %r7, 8892;
	mul.wide.u32 	%rd11, %r8, 468;
	add.s64 	%rd12, %rd10, %rd11;
	add.s64 	%rd13, %rd12, %rd1;
	add.s64 	%rd16, %rd13, 72;
	mov.f32 	%f75, 0fFF7FFFFD;
	mov.b32 	%r13, 9;
$L__BB0_1:
	ld.global.nc.f32 	%f5, [%rd16+-72];
	max.f32 	%f6, %f75, %f5;
	ld.global.nc.f32 	%f7, [%rd16+-68];
	max.f32 	%f8, %f6, %f7;
	ld.global.nc.f32 	%f9, [%rd16+-64];
	max.f32 	%f10, %f8, %f9;
	ld.global.nc.f32 	%f11, [%rd16+-60];
	max.f32 	%f12, %f10, %f11;
	ld.global.nc.f32 	%f13, [%rd16+-56];
	max.f32 	%f14, %f12, %f13;
	ld.global.nc.f32 	%f15, [%rd16+-52];
	max.f32 	%f16, %f14, %f15;
	ld.global.nc.f32 	%f17, [%rd16+-48];
	max.f32 	%f18, %f16, %f17;
	ld.global.nc.f32 	%f19, [%rd16+-44];
	max.f32 	%f20, %f18, %f19;
	ld.global.nc.f32 	%f21, [%rd16+-40];
	max.f32 	%f2, %f20, %f21;
	setp.eq.s32 	%p1, %r13, 117;
	@%p1 bra 	$L__BB0_3;
	add.s32 	%r11, %r12, 9;
	mul.wide.u32 	%rd14, %r11, 4;
	add.s64 	%rd15, %rd1, %rd14;
	ld.global.nc.f32 	%f22, [%rd15];
	max.f32 	%f23, %f2, %f22;
	ld.global.nc.f32 	%f24, [%rd15+4];
	max.f32 	%f25, %f23, %f24;
	ld.global.nc.f32 	%f26, [%rd15+8];
	max.f32 	%f27, %f25, %f26;
	ld.global.nc.f32 	%f28, [%rd15+12];
	max.f32 	%f29, %f27, %f28;
	ld.global.nc.f32 	%f30, [%rd15+16];
	max.f32 	%f31, %f29, %f30;
	ld.global.nc.f32 	%f32, [%rd15+20];
	max.f32 	%f33, %f31, %f32;
	ld.global.nc.f32 	%f34, [%rd15+24];
	max.f32 	%f35, %f33, %f34;
	ld.global.nc.f32 	%f36, [%rd15+28];
	max.f32 	%f37, %f35, %f36;
	ld.global.nc.f32 	%f38, [%rd15+32];
	max.f32 	%f39, %f37, %f38;
	ld.global.nc.f32 	%f40, [%rd16];
	max.f32 	%f41, %f39, %f40;
	ld.global.nc.f32 	%f42, [%rd16+4];
	max.f32 	%f43, %f41, %f42;
	ld.global.nc.f32 	%f44, [%rd16+8];
	max.f32 	%f45, %f43, %f44;
	ld.global.nc.f32 	%f46, [%rd16+12];
	max.f32 	%f47, %f45, %f46;
	ld.global.nc.f32 	%f48, [%rd16+16];
	max.f32 	%f49, %f47, %f48;
	ld.global.nc.f32 	%f50, [%rd16+20];
	max.f32 	%f51, %f49, %f50;
	ld.global.nc.f32 	%f52, [%rd16+24];
	max.f32 	%f53, %f51, %f52;
	ld.global.nc.f32 	%f54, [%rd16+28];
	max.f32 	%f55, %f53, %f54;
	ld.global.nc.f32 	%f56, [%rd16+32];
	max.f32 	%f57, %f55, %f56;
	ld.global.nc.f32 	%f58, [%rd16+36];
	max.f32 	%f59, %f57, %f58;
	ld.global.nc.f32 	%f60, [%rd16+40];
	max.f32 	%f61, %f59, %f60;
	ld.global.nc.f32 	%f62, [%rd16+44];
	max.f32 	%f63, %f61, %f62;
	ld.global.nc.f32 	%f64, [%rd16+48];
	max.f32 	%f65, %f63, %f64;
	ld.global.nc.f32 	%f66, [%rd16+52];
	max.f32 	%f67, %f65, %f66;
	ld.global.nc.f32 	%f68, [%rd16+56];
	max.f32 	%f69, %f67, %f68;
	ld.global.nc.f32 	%f70, [%rd16+60];
	max.f32 	%f71, %f69, %f70;
	ld.global.nc.f32 	%f72, [%rd16+64];
	max.f32 	%f73, %f71, %f72;
	ld.global.nc.f32 	%f74, [%rd16+68];
	max.f32 	%f75, %f73, %f74;
	add.s32 	%r13, %r13, 36;
	add.s32 	%r12, %r12, 36;
	add.s64 	%rd16, %rd16, 144;
	bra.uni 	$L__BB0_1;
$L__BB0_3:
	st.global.f32 	[%rd2], %f2;
	ret;

}


// ===== COMPILED SASS (sm_100) =====

	.target	sm_100

	.elftype	@"ET_EXEC"


//--------------------- .note.nv.tkinfo           --------------------------
	.section	.note.nv.tkinfo,"",@"SHT_NOTE"
	.sectionflags	@"SHF_NOTE_NV_TKINFO"
	.tkinfo
        /*0018*/ 	.word	0x00000002
        /*0030*/ 	.string	""
        /*0030*/ 	.string	"ptxas"
        /*0030*/ 	.string	"Cuda compilation tools, release 13.0, V13.0.88"
        /*0030*/ 	.string	"Build cuda_13.0.r13.0/compiler.36424714_0"
        /*0030*/ 	.string	"-arch sm_100 -m 64 "



//--------------------- .note.nv.cuinfo           --------------------------
	.section	.note.nv.cuinfo,"",@"SHT_NOTE"
	.sectionflags	@"SHF_NOTE_NV_CUINFO"
        /*0018*/ 	.short	0x0002
        /*001a*/ 	.short	0x0064
        /*001c*/ 	.short	0x0082
	.zero		2


//--------------------- .nv.info                  --------------------------
	.section	.nv.info,"",@"SHT_CUDA_INFO"
	.align	4


	//----- nvinfo : EIATTR_REGCOUNT
	.align		4
        /*0000*/ 	.byte	0x04, 0x2f
        /*0002*/ 	.short	(.L_1 - .L_0)
	.align		4
.L_0:
        /*0004*/ 	.word	index@(default_function_kernel)
        /*0008*/ 	.word	0x0000003e


	//----- nvinfo : EIATTR_FRAME_SIZE
	.align		4
.L_1:
        /*000c*/ 	.byte	0x04, 0x11
        /*000e*/ 	.short	(.L_3 - .L_2)
	.align		4
.L_2:
        /*0010*/ 	.word	index@(default_function_kernel)
        /*0014*/ 	.word	0x00000000


	//----- nvinfo : EIATTR_MIN_STACK_SIZE
	.align		4
.L_3:
        /*0018*/ 	.byte	0x04, 0x12
        /*001a*/ 	.short	(.L_5 - .L_4)
	.align		4
.L_4:
        /*001c*/ 	.word	index@(default_function_kernel)
        /*0020*/ 	.word	0x00000000
.L_5:


//--------------------- .nv.compat                --------------------------
	.section	.nv.compat,"",@"SHT_CUDA_COMPAT_INFO"
	.align	4
        /*0000*/ 	.byte	0x02, 0x09, 0x00, 0x00, 0x02, 0x02, 0x01, 0x00, 0x02, 0x05, 0x05, 0x00, 0x03, 0x07, 0x01, 0x01
        /*0010*/ 	.byte	0x02, 0x03, 0x00, 0x00, 0x02, 0x06, 0x01, 0x00, 0x04, 0x0b, 0x08, 0x00, 0x09, 0x00, 0x00, 0x00
        /*0020*/ 	.byte	0x00, 0x00, 0x00, 0x00


//--------------------- .nv.info.default_function_kernel --------------------------
	.section	.nv.info.default_function_kernel,"",@"SHT_CUDA_INFO"
	.sectionflags	@""
	.align	4


	//----- nvinfo : EIATTR_CUDA_API_VERSION
	.align		4
        /*0000*/ 	.byte	0x04, 0x37
        /*0002*/ 	.short	(.L_7 - .L_6)
.L_6:
        /*0004*/ 	.word	0x00000082


	//----- nvinfo : EIATTR_KPARAM_INFO
	.align		4
.L_7:
        /*0008*/ 	.byte	0x04, 0x17
        /*000a*/ 	.short	(.L_9 - .L_8)
.L_8:
        /*000c*/ 	.word	0x00000000
        /*0010*/ 	.short	0x0001
        /*0012*/ 	.short	0x0008
        /*0014*/ 	.byte	0x00, 0xf5, 0x21, 0x00


	//----- nvinfo : EIATTR_KPARAM_INFO
	.align		4
.L_9:
        /*0018*/ 	.byte	0x04, 0x17
        /*001a*/ 	.short	(.L_11 - .L_10)
.L_10:
        /*001c*/ 	.word	0x00000000
        /*0020*/ 	.short	0x0000
        /*0022*/ 	.short	0x0000
        /*0024*/ 	.byte	0x00, 0xf5, 0x21, 0x00


	//----- nvinfo : EIATTR_SPARSE_MMA_MASK
	.align		4
.L_11:
        /*0028*/ 	.byte	0x03, 0x50
        /*002a*/ 	.short	0x0000


	//----- nvinfo : EIATTR_MAXREG_COUNT
	.align		4
        /*002c*/ 	.byte	0x03, 0x1b
        /*002e*/ 	.short	0x00ff


	//----- nvinfo : EIATTR_MERCURY_ISA_VERSION
	.align		4
        /*0030*/ 	.byte	0x03, 0x5f
        /*0032*/ 	.short	0x0101


	//----- nvinfo : EIATTR_VRC_CTA_INIT_COUNT
	.align		4
        /*0034*/ 	.byte	0x02, 0x4a
	.zero		1
	.zero		1


	//----- nvinfo : EIATTR_EXIT_INSTR_OFFSETS
	.align		4
        /*0038*/ 	.byte	0x04, 0x1c
        /*003a*/ 	.short	(.L_13 - .L_12)


	//   ....[0]....
.L_12:
        /*003c*/ 	.word	0x00000c50


	//----- nvinfo : EIATTR_MAX_THREADS
	.align		4
.L_13:
        /*0040*/ 	.byte	0x04, 0x05
        /*0042*/ 	.short	(.L_15 - .L_14)
.L_14:
        /*0044*/ 	.word	0x00000013
        /*0048*/ 	.word	0x00000001
        /*004c*/ 	.word	0x00000001


	//----- nvinfo : EIATTR_CBANK_PARAM_SIZE
	.align		4
.L_15:
        /*0050*/ 	.byte	0x03, 0x19
        /*0052*/ 	.short	0x0010


	//----- nvinfo : EIATTR_PARAM_CBANK
	.align		4
        /*0054*/ 	.byte	0x04, 0x0a
        /*0056*/ 	.short	(.L_17 - .L_16)
	.align		4
.L_16:
        /*0058*/ 	.word	index@(.nv.constant0.default_function_kernel)
        /*005c*/ 	.short	0x0380
        /*005e*/ 	.short	0x0010


	//----- nvinfo : EIATTR_SW_WAR
	.align		4
.L_17:
        /*0060*/ 	.byte	0x04, 0x36
        /*0062*/ 	.short	(.L_19 - .L_18)
.L_18:
        /*0064*/ 	.word	0x00000008
.L_19:


//--------------------- .nv.callgraph             --------------------------
	.section	.nv.callgraph,"",@"SHT_CUDA_CALLGRAPH"
	.align	4
	.sectionentsize	8
	.align		4
        /*0000*/ 	.word	0x00000000
	.align		4
        /*0004*/ 	.word	0xffffffff
	.align		4
        /*0008*/ 	.word	0x00000000
	.align		4
        /*000c*/ 	.word	0xfffffffe
	.align		4
        /*0010*/ 	.word	0x00000000
	.align		4
        /*0014*/ 	.word	0xfffffffd
	.align		4
        /*0018*/ 	.word	0x00000000
	.align		4
        /*001c*/ 	.word	0xfffffffc


//--------------------- .text.default_function_kernel --------------------------
	.section	.text.default_function_kernel,"ax",@progbits
	.align	128
        .global         default_function_kernel
        .type           default_function_kernel,@function
        .size           default_function_kernel,(.L_x_1 - default_function_kernel)
        .other          default_function_kernel,@"STO_CUDA_ENTRY STV_DEFAULT"
default_function_kernel:
.text.default_function_kernel:
[----:B------:R-:W-:Y:S01]  /*0000*/  LDC R1, c[0x0][0x37c] ;  /* 0x0000df00ff017b82 */ /* 0x000fe20000000800 */
[----:B------:R-:W0:Y:S01]  /*0010*/  S2R R0, SR_TID.X ;  /* 0x0000000000007919 */ /* 0x000e220000002100 */
[----:B------:R-:W1:Y:S06]  /*0020*/  LDCU.64 UR6, c[0x0][0x388] ;  /* 0x00007100ff0677ac */ /* 0x000e6c0008000a00 */
[----:B------:R-:W2:Y:S01]  /*0030*/  LDC.64 R4, c[0x0][0x388] ;  /* 0x0000e200ff047b82 */ /* 0x000ea20000000a00 */
[----:B------:R-:W3:Y:S01]  /*0040*/  S2R R7, SR_CTAID.X ;  /* 0x0000000000077919 */ /* 0x000ee20000002500 */
[----:B------:R-:W4:Y:S01]  /*0050*/  LDCU.64 UR4, c[0x0][0x358] ;  /* 0x00006b00ff0477ac */ /* 0x000f220008000a00 */
[----:B0-----:R-:W-:-:S04]  /*0060*/  IMAD.WIDE.U32 R2, R0, 0x1d4, RZ ;  /* 0x000001d400027825 */ /* 0x001fc800078e00ff */
[C---:B---3--:R-:W-:Y:S02]  /*0070*/  IMAD R0, R7.reuse, 0x13, R0 ;  /* 0x0000001307007824 */ /* 0x048fe400078e0200 */
[----:B------:R-:W-:-:S03]  /*0080*/  IMAD.WIDE.U32 R2, R7, 0x22bc, R2 ;  /* 0x000022bc07027825 */ /* 0x000fc600078e0002 */
[----:B-1----:R-:W-:-:S04]  /*0090*/  IADD3 R2, P0, PT, R2, UR6, RZ ;  /* 0x0000000602027c10 */ /* 0x002fc8000ff1e0ff */
[----:B------:R-:W-:-:S05]  /*00a0*/  IADD3.X R3, PT, PT, R3, UR7, RZ, P0, !PT ;  /* 0x0000000703037c10 */ /* 0x000fca00087fe4ff */
[----:B----4-:R-:W3:Y:S04]  /*00b0*/  LDG.E.CONSTANT R10, desc[UR4][R2.64] ;  /* 0x00000004020a7981 */ /* 0x010ee8000c1e9900 */
[----:B------:R-:W3:Y:S01]  /*00c0*/  LDG.E.CONSTANT R11, desc[UR4][R2.64+0x4] ;  /* 0x00000404020b7981 */ /* 0x000ee2000c1e9900 */
[----:B------:R-:W-:-:S03]  /*00d0*/  IMAD R55, R0, 0x75, RZ ;  /* 0x0000007500377824 */ /* 0x000fc600078e02ff */
[----:B------:R-:W4:Y:S04]  /*00e0*/  LDG.E.CONSTANT R31, desc[UR4][R2.64+0x8] ;  /* 0x00000804021f7981 */ /* 0x000f28000c1e9900 */
[----:B------:R-:W4:Y:S01]  /*00f0*/  LDG.E.CONSTANT R12, desc[UR4][R2.64+0xc] ;  /* 0x00000c04020c7981 */ /* 0x000f22000c1e9900 */
[----:B------:R-:W-:-:S03]  /*0100*/  VIADD R7, R55, 0x9 ;  /* 0x0000000937077836 */ /* 0x000fc60000000000 */
[----:B------:R-:W5:Y:S04]  /*0110*/  LDG.E.CONSTANT R9, desc[UR4][R2.64+0x10] ;  /* 0x0000100402097981 */ /* 0x000f68000c1e9900 */
[----:B------:R-:W5:Y:S01]  /*0120*/  LDG.E.CONSTANT R8, desc[UR4][R2.64+0x14] ;  /* 0x0000140402087981 */ /* 0x000f62000c1e9900 */
[----:B--2---:R-:W-:-:S03]  /*0130*/  IMAD.WIDE.U32 R6, R7, 0x4, R4 ;  /* 0x0000000407067825 */ /* 0x004fc600078e0004 */
[----:B------:R-:W2:Y:S04]  /*0140*/  LDG.E.CONSTANT R32, desc[UR4][R2.64+0x18] ;  /* 0x0000180402207981 */ /* 0x000ea8000c1e9900 */
        /* <DEDUP_REMOVED lines=10> */
[----:B------:R0:W2:Y:S04]  /*01f0*/  LDG.E.CONSTANT R43, desc[UR4][R6.64+0x20] ;  /* 0x00002004062b7981 */ /* 0x0000a8000c1e9900 */
        /* <DEDUP_REMOVED lines=21> */
[----:B------:R-:W2:Y:S01]  /*0350*/  LDG.E.CONSTANT R21, desc[UR4][R2.64+0x9c] ;  /* 0x00009c0402157981 */ /* 0x000ea2000c1e9900 */
[----:B0-----:R-:W-:-:S03]  /*0360*/  VIADD R7, R55, 0x2d ;  /* 0x0000002d37077836 */ /* 0x001fc60000000000 */
[----:B------:R-:W2:Y:S01]  /*0370*/  LDG.E.CONSTANT R20, desc[UR4][R2.64+0xa0] ;  /* 0x0000a00402147981 */ /* 0x000ea2000c1e9900 */
[----:B------:R-:W-:-:S03]  /*0380*/  IMAD.WIDE.U32 R6, R7, 0x4, R4 ;  /* 0x0000000407067825 */ /* 0x000fc600078e0004 */
        /* <DEDUP_REMOVED lines=8> */
[----:B---3--:R-:W-:-:S03]  /*0410*/  FMNMX3 R10, R10, -3.40282306073709652508e+38, R11, !PT ;  /* 0xff7ffffd0a0a7876 */ /* 0x008fc6000780000b */
[----:B------:R-:W3:Y:S01]  /*0420*/  LDG.E.CONSTANT R11, desc[UR4][R6.64+0x10] ;  /* 0x00001004060b7981 */ /* 0x000ee2000c1e9900 */
[----:B----4-:R-:W-:-:S03]  /*0430*/  FMNMX3 R10, R10, R31, R12, !PT ;  /* 0x0000001f0a0a7276 */ /* 0x010fc6000780000c */
[----:B------:R-:W3:Y:S04]  /*0440*/  LDG.E.CONSTANT R12, desc[UR4][R6.64+0xc] ;  /* 0x00000c04060c7981 */ /* 0x000ee8000c1e9900 */
[----:B------:R-:W4:Y:S01]  /*0450*/  LDG.E.CONSTANT R31, desc[UR4][R6.64+0x20] ;  /* 0x00002004061f7981 */ /* 0x000f22000c1e9900 */
[----:B-----5:R-:W-:-:S03]  /*0460*/  FMNMX3 R38, R10, R9, R8, !PT ;  /* 0x000000090a267276 */ /* 0x020fc60007800008 */
[----:B------:R-:W5:Y:S04]  /*0470*/  LDG.E.CONSTANT R10, desc[UR4][R6.64+0x14] ;  /* 0x00001404060a7981 */ /* 0x000f68000c1e9900 */
[----:B------:R-:W5:Y:S04]  /*0480*/  LDG.E.CONSTANT R9, desc[UR4][R6.64+0x18] ;  /* 0x0000180406097981 */ /* 0x000f68000c1e9900 */
[----:B------:R-:W4:Y:S01]  /*0490*/  LDG.E.CONSTANT R8, desc[UR4][R6.64+0x1c] ;  /* 0x00001c0406087981 */ /* 0x000f22000c1e9900 */
[----:B--2---:R-:W-:-:S03]  /*04a0*/  FMNMX3 R38, R38, R32, R33, !PT ;  /* 0x0000002026267276 */ /* 0x004fc60007800021 */
[----:B------:R-:W2:Y:S04]  /*04b0*/  LDG.E.CONSTANT R32, desc[UR4][R2.64+0xd8] ;  /* 0x0000d80402207981 */ /* 0x000ea8000c1e9900 */
[----:B------:R-:W2:Y:S01]  /*04c0*/  LDG.E.CONSTANT R33, desc[UR4][R2.64+0xdc] ;  /* 0x0000dc0402217981 */ /* 0x000ea2000c1e9900 */
[----:B------:R-:W-:-:S03]  /*04d0*/  FMNMX3 R38, R38, R35, R34, !PT ;  /* 0x0000002326267276 */ /* 0x000fc60007800022 */
[----:B------:R-:W2:Y:S04]  /*04e0*/  LDG.E.CONSTANT R34, desc[UR4][R2.64+0xe0] ;  /* 0x0000e00402227981 */ /* 0x000ea8000c1e9900 */
[----:B------:R-:W2:Y:S01]  /*04f0*/  LDG.E.CONSTANT R35, desc[UR4][R2.64+0xe4] ;  /* 0x0000e40402237981 */ /* 0x000ea2000c1e9900 */
[----:B------:R-:W-:-:S03]  /*0500*/  FMNMX3 R58, R38, R36, R37, !PT ;  /* 0x00000024263a7276 */ /* 0x000fc60007800025 */
[----:B------:R-:W2:Y:S04]  /*0510*/  LDG.E.CONSTANT R36, desc[UR4][R2.64+0xe8] ;  /* 0x0000e80402247981 */ /* 0x000ea8000c1e9900 */
[----:B------:R-:W2:Y:S04]  /*0520*/  LDG.E.CONSTANT R37, desc[UR4][R2.64+0xec] ;  /* 0x0000ec0402257981 */ /* 0x000ea8000c1e9900 */
[----:B------:R-:W2:Y:S04]  /*0530*/  LDG.E.CONSTANT R38, desc[UR4][R2.64+0xf0] ;  /* 0x0000f00402267981 */ /* 0x000ea8000c1e9900 */
[----:B------:R-:W2:Y:S01]  /*0540*/  LDG.E.CONSTANT R7, desc[UR4][R2.64+0xf4] ;  /* 0x0000f40402077981 */ /* 0x000ea2000c1e9900 */
[----:B------:R-:W-:-:S03]  /*0550*/  FMNMX3 R56, R58, R56, R57, !PT ;  /* 0x000000383a387276 */ /* 0x000fc60007800039 */
[----:B------:R-:W2:Y:S01]  /*0560*/  LDG.E.CONSTANT R6, desc[UR4][R2.64+0xf8] ;  /* 0x0000f80402067981 */ /* 0x000ea2000c1e9900 */
[----:B------:R-:W-:-:S03]  /*0570*/  FMNMX3 R54, R56, R41, R54, !PT ;  /* 0x0000002938367276 */ /* 0x000fc60007800036 */
[----:B------:R-:W2:Y:S01]  /*0580*/  LDG.E.CONSTANT R41, desc[UR4][R2.64+0xfc] ;  /* 0x0000fc0402297981 */ /* 0x000ea2000c1e9900 */
[----:B------:R-:W-:-:S03]  /*0590*/  FMNMX3 R54, R54, R42, R43, !PT ;  /* 0x0000002a36367276 */ /* 0x000fc6000780002b */
[----:B------:R-:W2:Y:S04]  /*05a0*/  LDG.E.CONSTANT R42, desc[UR4][R2.64+0x100] ;  /* 0x00010004022a7981 */ /* 0x000ea8000c1e9900 */
        /* <DEDUP_REMOVED lines=14> */
[----:B------:R-:W2:Y:S01]  /*0690*/  LDG.E.CONSTANT R49, desc[UR4][R2.64+0x128] ;  /* 0x0001280402317981 */ /* 0x000ea2000c1e9900 */
[----:B------:R-:W-:-:S03]  /*06a0*/  VIADD R55, R55, 0x51 ;  /* 0x0000005137377836 */ /* 0x000fc60000000000 */
[----:B------:R-:W2:Y:S01]  /*06b0*/  LDG.E.CONSTANT R48, desc[UR4][R2.64+0x12c] ;  /* 0x00012c0402307981 */ /* 0x000ea2000c1e9900 */
[----:B------:R-:W-:-:S03]  /*06c0*/  FMNMX3 R54, R54, R39, R40, !PT ;  /* 0x0000002736367276 */ /* 0x000fc60007800028 */
[----:B------:R-:W2:Y:S01]  /*06d0*/  LDG.E.CONSTANT R40, desc[UR4][R2.64+0x130] ;  /* 0x0001300402287981 */ /* 0x000ea2000c1e9900 */
[----:B------:R-:W-:-:S03]  /*06e0*/  IMAD.WIDE.U32 R4, R55, 0x4, R4 ;  /* 0x0000000437047825 */ /* 0x000fc600078e0004 */
        /* <DEDUP_REMOVED lines=29> */
[----:B------:R-:W2:Y:S04]  /*08c0*/  LDG.E.CONSTANT R4, desc[UR4][R2.64+0x184] ;  /* 0x0001840402047981 */ /* 0x000ea8000c1e9900 */
[----:B------:R-:W2:Y:S04]  /*08d0*/  LDG.E.CONSTANT R14, desc[UR4][R2.64+0x1a4] ;  /* 0x0001a404020e7981 */ /* 0x000ea8000c1e9900 */
[----:B------:R-:W2:Y:S04]  /*08e0*/  LDG.E.CONSTANT R56, desc[UR4][R2.64+0x1bc] ;  /* 0x0001bc0402387981 */ /* 0x000ea8000c1e9900 */
[----:B------:R-:W2:Y:S01]  /*08f0*/  LDG.E.CONSTANT R57, desc[UR4][R2.64+0x1c0] ;  /* 0x0001c00402397981 */ /* 0x000ea2000c1e9900 */
[----:B---3--:R-:W-:-:S03]  /*0900*/  FMNMX3 R13, R13, R12, R11, !PT ;  /* 0x0000000c0d0d7276 */ /* 0x008fc6000780000b */
[----:B------:R-:W3:Y:S04]  /*0910*/  LDG.E.CONSTANT R12, desc[UR4][R2.64+0x188] ;  /* 0x00018804020c7981 */ /* 0x000ee8000c1e9900 */
[----:B------:R-:W3:Y:S01]  /*0920*/  LDG.E.CONSTANT R11, desc[UR4][R2.64+0x18c] ;  /* 0x00018c04020b7981 */ /* 0x000ee2000c1e9900 */
[----:B-----5:R-:W-:-:S03]  /*0930*/  FMNMX3 R13, R13, R10, R9, !PT ;  /* 0x0000000a0d0d7276 */ /* 0x020fc60007800009 */
[----:B------:R-:W5:Y:S01]  /*0940*/  LDG.E.CONSTANT R10, desc[UR4][R2.64+0x190] ;  /* 0x00019004020a7981 */ /* 0x000f62000c1e9900 */
[----:B----4-:R-:W-:-:S03]  /*0950*/  FMNMX3 R31, R13, R8, R31, !PT ;  /* 0x000000080d1f7276 */ /* 0x010fc6000780001f */
[----:B------:R-:W5:Y:S04]  /*0960*/  LDG.E.CONSTANT R9, desc[UR4][R2.64+0x194] ;  /* 0x0001940402097981 */ /* 0x000f68000c1e9900 */
[----:B------:R-:W4:Y:S01]  /*0970*/  LDG.E.CONSTANT R13, desc[UR4][R2.64+0x198] ;  /* 0x00019804020d7981 */ /* 0x000f22000c1e9900 */
[----:B--2---:R-:W-:-:S03]  /*0980*/  FMNMX3 R32, R31, R32, R33, !PT ;  /* 0x000000201f207276 */ /* 0x004fc60007800021 */
[----:B------:R-:W4:Y:S04]  /*0990*/  LDG.E.CONSTANT R8, desc[UR4][R2.64+0x19c] ;  /* 0x00019c0402087981 */ /* 0x000f28000c1e9900 */
        /* <DEDUP_REMOVED lines=11> */
[----:B------:R0:W2:Y:S01]  /*0a50*/  LDG.E.CONSTANT R7, desc[UR4][R2.64+0x1d0] ;  /* 0x0001d00402077981 */ /* 0x0000a2000c1e9900 */
[----:B------:R-:W-:-:S04]  /*0a60*/  FMNMX3 R6, R58, R6, R41, !PT ;  /* 0x000000063a067276 */ /* 0x000fc80007800029 */
[----:B------:R-:W-:-:S04]  /*0a70*/  FMNMX3 R6, R6, R42, R43, !PT ;  /* 0x0000002a06067276 */ /* 0x000fc8000780002b */
[----:B------:R-:W-:Y:S01]  /*0a80*/  FMNMX3 R6, R6, R44, R45, !PT ;  /* 0x0000002c06067276 */ /* 0x000fe2000780002d */
[----:B0-----:R-:W0:Y:S03]  /*0a90*/  LDC.64 R2, c[0x0][0x380] ;  /* 0x0000e000ff027b82 */ /* 0x001e260000000a00 */
[----:B------:R-:W-:-:S04]  /*0aa0*/  FMNMX3 R6, R6, R46, R47, !PT ;  /* 0x0000002e06067276 */ /* 0x000fc8000780002f */
        /* <DEDUP_REMOVED lines=13> */
[----:B------:R-:W-:Y:S01]  /*0b80*/  FMNMX3 R4, R15, R5, R4, !PT ;  /* 0x000000050f047276 */ /* 0x000fe20007800004 */
[----:B0-----:R-:W-:-:S03]  /*0b90*/  IMAD.WIDE.U32 R2, R0, 0x4, R2 ;  /* 0x0000000400027825 */ /* 0x001fc600078e0002 */
[----:B---3--:R-:W-:-:S04]  /*0ba0*/  FMNMX3 R4, R4, R12, R11, !PT ;  /* 0x0000000c04047276 */ /* 0x008fc8000780000b */
[----:B-----5:R-:W-:-:S04]  /*0bb0*/  FMNMX3 R4, R4, R10, R9, !PT ;  /* 0x0000000a04047276 */ /* 0x020fc80007800009 */
[----:B----4-:R-:W-:-:S04]  /*0bc0*/  FMNMX3 R4, R4, R13, R8, !PT ;  /* 0x0000000d04047276 */ /* 0x010fc80007800008 */
[----:B--2---:R-:W-:-:S04]  /*0bd0*/  FMNMX3 R4, R4, R31, R14, !PT ;  /* 0x0000001f04047276 */ /* 0x004fc8000780000e */
[----:B------:R-:W-:-:S04]  /*0be0*/  FMNMX3 R4, R4, R33, R32, !PT ;  /* 0x0000002104047276 */ /* 0x000fc80007800020 */
[----:B------:R-:W-:-:S04]  /*0bf0*/  FMNMX3 R4, R4, R35, R34, !PT ;  /* 0x0000002304047276 */ /* 0x000fc80007800022 */
[----:B------:R-:W-:-:S04]  /*0c00*/  FMNMX3 R4, R4, R59, R56, !PT ;  /* 0x0000003b04047276 */ /* 0x000fc80007800038 */
[----:B------:R-:W-:-:S04]  /*0c10*/  FMNMX3 R4, R4, R57, R38, !PT ;  /* 0x0000003904047276 */ /* 0x000fc80007800026 */
[----:B------:R-:W-:-:S04]  /*0c20*/  FMNMX3 R4, R4, R37, R36, !PT ;  /* 0x0000002504047276 */ /* 0x000fc80007800024 */
[----:B------:R-:W-:-:S05]  /*0c30*/  FMNMX R7, R4, R7, !PT ;  /* 0x0000000704077209 */ /* 0x000fca0007800000 */
[----:B------:R-:W-:Y:S01]  /*0c40*/  STG.E desc[UR4][R2.64], R7 ;  /* 0x0000000702007986 */ /* 0x000fe2000c101904 */
[----:B------:R-:W-:Y:S05]  /*0c50*/  EXIT ;  /* 0x000000000000794d */ /* 0x000fea0003800000 */
.L_x_0:
[----:B------:R-:W-:-:S00]  /*0c60*/  BRA `(.L_x_0) ;  /* 0xfffffffc00fc7947 */ /* 0x000fc0000383ffff */
[----:B------:R-:W-:-:S00]  /*0c70*/  NOP ;  /* 0x0000000000007918 */ /* 0x000fc00000000000 */
        /* <DEDUP_REMOVED lines=8> */
.L_x_1:


//--------------------- .nv.shared.reserved.0     --------------------------
	.section	.nv.shared.reserved.0,"aw",@nobits
	.weak		__nv_reservedSMEM_offset_0_alias
	.size		__nv_reservedSMEM_offset_0_alias, 0, 64
	.other		__nv_reservedSMEM_offset_0_alias,@"STO_CUDA_RESERVED_SHARED STV_DEFAULT"
__nv_reservedSMEM_offset_0_alias:
	.zero		0
	.zero		64


//--------------------- .nv.constant0.default_function_kernel --------------------------
	.section	.nv.constant0.default_function_kernel,"a",@progbits
	.sectionflags	@""
	.align	4
.nv.constant0.default_function_kernel:
	.zero		912


//--------------------- SYMBOLS --------------------------

	.type		.nv.reservedSmem.offset0,@object
	.size		.nv.reservedSmem.offset0,0x4
